	.headerflags	@"EF_CUDA_TEXMODE_UNIFIED EF_CUDA_64BIT_ADDRESS EF_CUDA_ACCELERATORS EF_CUDA_SM90 EF_CUDA_VIRTUAL_SM(EF_CUDA_SM90)"
	.elftype	@"ET_EXEC"


//--------------------- .nv.info                  --------------------------
	.section	.nv.info,"",@"SHT_CUDA_INFO"
	.align	4


	//----- nvinfo : EIATTR_REGCOUNT
	.align		4
        /*0000*/ 	.byte	0x04, 0x2f
        /*0002*/ 	.short	(.L_1 - .L_0)
	.align		4
.L_0:
        /*0004*/ 	.word	index@(triton_per_fused_abs_mean_mul_sub_0)
        /*0008*/ 	.word	0x00000010


	//----- nvinfo : EIATTR_MIN_STACK_SIZE
	.align		4
.L_1:
        /*000c*/ 	.byte	0x04, 0x12
        /*000e*/ 	.short	(.L_3 - .L_2)
	.align		4
.L_2:
        /*0010*/ 	.word	index@(triton_per_fused_abs_mean_mul_sub_0)
        /*0014*/ 	.word	0x00000000


	//----- nvinfo : EIATTR_FRAME_SIZE
	.align		4
.L_3:
        /*0018*/ 	.byte	0x04, 0x11
        /*001a*/ 	.short	(.L_5 - .L_4)
	.align		4
.L_4:
        /*001c*/ 	.word	index@(triton_per_fused_abs_mean_mul_sub_0)
        /*0020*/ 	.word	0x00000000


	//----- nvinfo : EIATTR_MIN_STACK_SIZE
	.align		4
.L_5:
        /*0024*/ 	.byte	0x04, 0x12
        /*0026*/ 	.short	(.L_7 - .L_6)
	.align		4
.L_6:
        /*0028*/ 	.word	index@(triton_per_fused_abs_mean_mul_sub_0)
        /*002c*/ 	.word	0x00000000
.L_7:


//--------------------- .nv.info.triton_per_fused_abs_mean_mul_sub_0 --------------------------
	.section	.nv.info.triton_per_fused_abs_mean_mul_sub_0,"",@"SHT_CUDA_INFO"
	.sectionflags	@""
	.align	4


	//----- nvinfo : EIATTR_CUDA_API_VERSION
	.align		4
        /*0000*/ 	.byte	0x04, 0x37
        /*0002*/ 	.short	(.L_9 - .L_8)
.L_8:
        /*0004*/ 	.word	0x0000007c


	//----- nvinfo : EIATTR_KPARAM_INFO
	.align		4
.L_9:
        /*0008*/ 	.byte	0x04, 0x17
        /*000a*/ 	.short	(.L_11 - .L_10)
.L_10:
        /*000c*/ 	.word	0x00000000
        /*0010*/ 	.short	0x0003
        /*0012*/ 	.short	0x0018
        /*0014*/ 	.byte	0x00, 0xf0, 0x11, 0x00


	//----- nvinfo : EIATTR_KPARAM_INFO
	.align		4
.L_11:
        /*0018*/ 	.byte	0x04, 0x17
        /*001a*/ 	.short	(.L_13 - .L_12)
.L_12:
        /*001c*/ 	.word	0x00000000
        /*0020*/ 	.short	0x0002
        /*0022*/ 	.short	0x0010
        /*0024*/ 	.byte	0x00, 0xf4, 0x21, 0x00


	//----- nvinfo : EIATTR_KPARAM_INFO
	.align		4
.L_13:
        /*0028*/ 	.byte	0x04, 0x17
        /*002a*/ 	.short	(.L_15 - .L_14)
.L_14:
        /*002c*/ 	.word	0x00000000
        /*0030*/ 	.short	0x0001
        /*0032*/ 	.short	0x0008
        /*0034*/ 	.byte	0x00, 0xf4, 0x21, 0x00


	//----- nvinfo : EIATTR_KPARAM_INFO
	.align		4
.L_15:
        /*0038*/ 	.byte	0x04, 0x17
        /*003a*/ 	.short	(.L_17 - .L_16)
.L_16:
        /*003c*/ 	.word	0x00000000
        /*0040*/ 	.short	0x0000
        /*0042*/ 	.short	0x0000
        /*0044*/ 	.byte	0x00, 0xf4, 0x21, 0x00


	//----- nvinfo : EIATTR_SPARSE_MMA_MASK
	.align		4
.L_17:
        /*0048*/ 	.byte	0x03, 0x50
        /*004a*/ 	.short	0x0000


	//----- nvinfo : EIATTR_MAXREG_COUNT
	.align		4
        /*004c*/ 	.byte	0x03, 0x1b
        /*004e*/ 	.short	0x00ff


	//----- nvinfo : EIATTR_COOP_GROUP_MASK_REGIDS
	.align		4
        /*0050*/ 	.byte	0x04, 0x29
        /*0052*/ 	.short	(.L_19 - .L_18)


	//   ....[0]....
.L_18:
        /*0054*/ 	.word	0xffffffff


	//   ....[1]....
        /*0058*/ 	.word	0xffffffff


	//   ....[2]....
        /*005c*/ 	.word	0xffffffff


	//   ....[3]....
        /*0060*/ 	.word	0xffffffff


	//   ....[4]....
        /*0064*/ 	.word	0xffffffff


	//   ....[5]....
        /*0068*/ 	.word	0xffffffff


	//----- nvinfo : EIATTR_COOP_GROUP_INSTR_OFFSETS
	.align		4
.L_19:
        /*006c*/ 	.byte	0x04, 0x28
        /*006e*/ 	.short	(.L_21 - .L_20)


	//   ....[0]....
.L_20:
        /*0070*/ 	.word	0x00000170


	//   ....[1]....
        /*0074*/ 	.word	0x00000190


	//   ....[2]....
        /*0078*/ 	.word	0x000001c0


	//   ....[3]....
        /*007c*/ 	.word	0x000001f0


	//   ....[4]....
        /*0080*/ 	.word	0x00000220


	//   ....[5]....
        /*0084*/ 	.word	0x00000290


	//----- nvinfo : EIATTR_EXIT_INSTR_OFFSETS
	.align		4
.L_21:
        /*0088*/ 	.byte	0x04, 0x1c
        /*008a*/ 	.short	(.L_23 - .L_22)


	//   ....[0]....
.L_22:
        /*008c*/ 	.word	0x00000300


	//   ....[1]....
        /*0090*/ 	.word	0x00000350


	//----- nvinfo : EIATTR_REQNTID
	.align		4
.L_23:
        /*0094*/ 	.byte	0x04, 0x10
        /*0096*/ 	.short	(.L_25 - .L_24)
.L_24:
        /*0098*/ 	.word	0x00000040
        /*009c*/ 	.word	0x00000001
        /*00a0*/ 	.word	0x00000001


	//----- nvinfo : EIATTR_CBANK_PARAM_SIZE
	.align		4
.L_25:
        /*00a4*/ 	.byte	0x03, 0x19
        /*00a6*/ 	.short	0x001c


	//----- nvinfo : EIATTR_PARAM_CBANK
	.align		4
        /*00a8*/ 	.byte	0x04, 0x0a
        /*00aa*/ 	.short	(.L_27 - .L_26)
	.align		4
.L_26:
        /*00ac*/ 	.word	index@(.nv.constant0.triton_per_fused_abs_mean_mul_sub_0)
        /*00b0*/ 	.short	0x0210
        /*00b2*/ 	.short	0x001c


	//----- nvinfo : EIATTR_SW_WAR
	.align		4
.L_27:
        /*00b4*/ 	.byte	0x04, 0x36
        /*00b6*/ 	.short	(.L_29 - .L_28)
.L_28:
        /*00b8*/ 	.word	0x00000008
.L_29:


//--------------------- .nv.callgraph             --------------------------
	.section	.nv.callgraph,"",@"SHT_CUDA_CALLGRAPH"
	.align	4
	.sectionentsize	8
	.align		4
        /*0000*/ 	.word	0x00000000
	.align		4
        /*0004*/ 	.word	0xffffffff
	.align		4
        /*0008*/ 	.word	0x00000000
	.align		4
        /*000c*/ 	.word	0xfffffffe
	.align		4
        /*0010*/ 	.word	0x00000000
	.align		4
        /*0014*/ 	.word	0xfffffffd
	.align		4
        /*0018*/ 	.word	0x00000000
	.align		4
        /*001c*/ 	.word	0xfffffffc


//--------------------- .text.triton_per_fused_abs_mean_mul_sub_0 --------------------------
	.section	.text.triton_per_fused_abs_mean_mul_sub_0,"ax",@progbits
	.sectionflags	@"SHF_BARRIERS=1"
	.align	128
        .global         triton_per_fused_abs_mean_mul_sub_0
        .type           triton_per_fused_abs_mean_mul_sub_0,@function
        .size           triton_per_fused_abs_mean_mul_sub_0,(.L_x_1 - triton_per_fused_abs_mean_mul_sub_0)
        .other          triton_per_fused_abs_mean_mul_sub_0,@"STO_CUDA_ENTRY STV_DEFAULT"
triton_per_fused_abs_mean_mul_sub_0:
.text.triton_per_fused_abs_mean_mul_sub_0:
[----:B------:R-:W0:Y:S02]  /*0000*/  LDC R1, c[0x0][0x28] ;  /* 0x00000a00ff017b82 */ /* 0x000e240000000800 */
[----:B------:R-:W1:Y:S01]  /*0010*/  S2R R13, SR_TID.X ;  /* 0x00000000000d7919 */ /* 0x000e620000002100 */
[----:B------:R-:W2:Y:S01]  /*0020*/  LDC.64 R4, c[0x0][0x218] ;  /* 0x00008600ff047b82 */ /* 0x000ea20000000a00 */
[----:B------:R-:W-:-:S07]  /*0030*/  ULDC.64 UR6, c[0x0][0x208] ;  /* 0x0000820000067ab9 */ /* 0x000fce0000000a00 */
[----:B------:R-:W3:Y:S01]  /*0040*/  LDC.64 R8, c[0x0][0x220] ;  /* 0x00008800ff087b82 */ /* 0x000ee20000000a00 */
[----:B-1----:R-:W-:-:S04]  /*0050*/  SHF.L.U32 R0, R13, 0x2, RZ ;  /* 0x000000020d007819 */ /* 0x002fc800000006ff */
[----:B------:R-:W-:-:S05]  /*0060*/  LOP3.LUT R3, R0, 0xfc, RZ, 0xc0, !PT ;  /* 0x000000fc00037812 */ /* 0x000fca00078ec0ff */
[----:B--2---:R-:W-:-:S04]  /*0070*/  IMAD.WIDE.U32 R4, R3, 0x4, R4 ;  /* 0x0000000403047825 */ /* 0x004fc800078e0004 */
[----:B---3--:R-:W-:Y:S02]  /*0080*/  IMAD.WIDE.U32 R8, R3, 0x4, R8 ;  /* 0x0000000403087825 */ /* 0x008fe400078e0008 */
[----:B------:R-:W2:Y:S04]  /*0090*/  LDG.E.128 R4, desc[UR6][R4.64] ;  /* 0x0000000604047981 */ /* 0x000ea8000c1e1d00 */
[----:B------:R-:W2:Y:S01]  /*00a0*/  LDG.E.128 R8, desc[UR6][R8.64] ;  /* 0x0000000608087981 */ /* 0x000ea2000c1e1d00 */
[----:B------:R-:W1:Y:S01]  /*00b0*/  S2UR UR5, SR_CgaCtaId ;  /* 0x00000000000579c3 */ /* 0x000e620000008800 */
[C---:B------:R-:W-:Y:S01]  /*00c0*/  LOP3.LUT P0, RZ, R13.reuse, 0x1f, RZ, 0xc0, !PT ;  /* 0x0000001f0dff7812 */ /* 0x040fe2000780c0ff */
[----:B------:R-:W-:Y:S01]  /*00d0*/  UMOV UR4, 0x400 ;  /* 0x0000040000047882 */ /* 0x000fe20000000000 */
[----:B------:R-:W-:Y:S01]  /*00e0*/  ISETP.GE.AND P1, PT, R13, 0x2, PT ;  /* 0x000000020d00780c */ /* 0x000fe20003f26270 */
[----:B-1----:R-:W-:Y:S01]  /*00f0*/  UPRMT UR4, UR5, 0x654, UR4 ;  /* 0x0000065405047896 */ /* 0x002fe20008000004 */
[----:B--2---:R-:W-:Y:S01]  /*0100*/  FADD R3, R4, -R8 ;  /* 0x8000000804037221 */ /* 0x004fe20000000000 */
[----:B------:R-:W-:Y:S01]  /*0110*/  FADD R12, R5, -R9 ;  /* 0x80000009050c7221 */ /* 0x000fe20000000000 */
[----:B------:R-:W-:Y:S01]  /*0120*/  FADD R6, R6, -R10 ;  /* 0x8000000a06067221 */ /* 0x000fe20000000000 */
[----:B------:R-:W-:-:S02]  /*0130*/  FADD R7, R7, -R11 ;  /* 0x8000000b07077221 */ /* 0x000fc40000000000 */
[----:B------:R-:W-:-:S04]  /*0140*/  FADD R3, |R3|, |R12| ;  /* 0x4000000c03037221 */ /* 0x000fc80000000200 */
[----:B------:R-:W-:-:S04]  /*0150*/  FADD R6, |R6|, R3 ;  /* 0x0000000306067221 */ /* 0x000fc80000000200 */
[----:B------:R-:W-:-:S05]  /*0160*/  FADD R6, |R7|, R6 ;  /* 0x0000000607067221 */ /* 0x000fca0000000200 */
[----:B------:R-:W1:Y:S02]  /*0170*/  SHFL.BFLY PT, R3, R6, 0x10, 0x1f ;  /* 0x0e001f0006037f89 */ /* 0x000e6400000e0000 */
[----:B-1----:R-:W-:-:S05]  /*0180*/  FADD R3, R6, R3 ;  /* 0x0000000306037221 */ /* 0x002fca0000000000 */
[----:B------:R-:W1:Y:S02]  /*0190*/  SHFL.BFLY PT, R4, R3, 0x8, 0x1f ;  /* 0x0d001f0003047f89 */ /* 0x000e6400000e0000 */
[----:B-1----:R-:W-:Y:S01]  /*01a0*/  FADD R4, R3, R4 ;  /* 0x0000000403047221 */ /* 0x002fe20000000000 */
[----:B------:R-:W-:-:S04]  /*01b0*/  SHF.R.U32.HI R3, RZ, 0x3, R13 ;  /* 0x00000003ff037819 */ /* 0x000fc8000001160d */
[----:B------:R-:W1:Y:S02]  /*01c0*/  SHFL.BFLY PT, R5, R4, 0x4, 0x1f ;  /* 0x0c801f0004057f89 */ /* 0x000e6400000e0000 */
[----:B-1----:R-:W-:Y:S01]  /*01d0*/  FADD R5, R4, R5 ;  /* 0x0000000504057221 */ /* 0x002fe20000000000 */
[----:B------:R-:W-:-:S04]  /*01e0*/  LOP3.LUT R4, R3, 0x4, RZ, 0xc0, !PT ;  /* 0x0000000403047812 */ /* 0x000fc800078ec0ff */
[----:B------:R-:W1:Y:S02]  /*01f0*/  SHFL.BFLY PT, R8, R5, 0x2, 0x1f ;  /* 0x0c401f0005087f89 */ /* 0x000e6400000e0000 */
[----:B-1----:R-:W-:Y:S01]  /*0200*/  FADD R8, R5, R8 ;  /* 0x0000000805087221 */ /* 0x002fe20000000000 */
[----:B------:R-:W-:-:S04]  /*0210*/  LOP3.LUT R5, R13, 0x1, RZ, 0xc0, !PT ;  /* 0x000000010d057812 */ /* 0x000fc800078ec0ff */
[----:B------:R-:W1:Y:S02]  /*0220*/  SHFL.BFLY PT, R7, R8, 0x1, 0x1f ;  /* 0x0c201f0008077f89 */ /* 0x000e6400000e0000 */
[----:B-1----:R-:W-:-:S05]  /*0230*/  FADD R7, R8, R7 ;  /* 0x0000000708077221 */ /* 0x002fca0000000000 */
[----:B------:R-:W-:Y:S01]  /*0240*/  @!P0 STS [R4+UR4], R7 ;  /* 0x0000000704008988 */ /* 0x000fe20008000804 */
[----:B------:R-:W-:Y:S01]  /*0250*/  BAR.SYNC.DEFER_BLOCKING 0x0 ;  /* 0x0000000000007b1d */ /* 0x000fe20000010000 */
[----:B------:R-:W-:-:S04]  /*0260*/  ISETP.NE.U32.AND P0, PT, R5, 0x1, PT ;  /* 0x000000010500780c */ /* 0x000fc80003f05070 */
[----:B------:R-:W-:Y:S01]  /*0270*/  ISETP.LT.AND P0, PT, R13, 0x2, P0 ;  /* 0x000000020d00780c */ /* 0x000fe20000701270 */
[----:B------:R-:W1:Y:S04]  /*0280*/  @!P1 LDS R2, [R0+UR4] ;  /* 0x0000000400029984 */ /* 0x000e680008000800 */
[----:B-1----:R-:W1:Y:S02]  /*0290*/  SHFL.BFLY PT, R3, R2, 0x1, 0x1f ;  /* 0x0c201f0002037f89 */ /* 0x002e6400000e0000 */
[----:B-1----:R-:W-:-:S06]  /*02a0*/  FADD R3, R2, R3 ;  /* 0x0000000302037221 */ /* 0x002fcc0000000000 */
[----:B------:R1:W-:Y:S01]  /*02b0*/  @P0 STS [R0+UR4], R3 ;  /* 0x0000000300000988 */ /* 0x0003e20008000804 */
[----:B------:R-:W-:Y:S01]  /*02c0*/  BAR.SYNC.DEFER_BLOCKING 0x0 ;  /* 0x0000000000007b1d */ /* 0x000fe20000010000 */
[----:B------:R-:W-:-:S05]  /*02d0*/  LOP3.LUT P0, RZ, R13, 0x3f, RZ, 0xc0, !PT ;  /* 0x0000003f0dff7812 */ /* 0x000fca000780c0ff */
[----:B------:R-:W2:Y:S02]  /*02e0*/  LDS R5, [UR4] ;  /* 0x00000004ff057984 */ /* 0x000ea40008000800 */
[----:B------:R-:W-:Y:S06]  /*02f0*/  BAR.SYNC.DEFER_BLOCKING 0x0 ;  /* 0x0000000000007b1d */ /* 0x000fec0000010000 */
[----:B-1----:R-:W-:Y:S05]  /*0300*/  @P0 EXIT ;  /* 0x000000000000094d */ /* 0x002fea0003800000 */
[----:B------:R-:W0:Y:S01]  /*0310*/  LDC.64 R2, c[0x0][0x210] ;  /* 0x00008400ff027b82 */ /* 0x000e220000000a00 */
[----:B--2---:R-:W-:-:S04]  /*0320*/  FADD R5, RZ, R5 ;  /* 0x00000005ff057221 */ /* 0x004fc80000000000 */
[----:B------:R-:W-:-:S05]  /*0330*/  FMUL R5, R5, 0.00390625 ;  /* 0x3b80000005057820 */ /* 0x000fca0000400000 */
[----:B0-----:R-:W-:Y:S01]  /*0340*/  STG.E desc[UR6][R2.64], R5 ;  /* 0x0000000502007986 */ /* 0x001fe2000c101906 */
[----:B------:R-:W-:Y:S05]  /*0350*/  EXIT ;  /* 0x000000000000794d */ /* 0x000fea0003800000 */
.L_x_0:
[----:B------:R-:W-:-:S00]  /*0360*/  BRA `(.L_x_0) ;  /* 0xfffffffc00fc7947 */ /* 0x000fc0000383ffff */
[----:B------:R-:W-:-:S00]  /*0370*/  NOP ;  /* 0x0000000000007918 */ /* 0x000fc00000000000 */
        /* <DEDUP_REMOVED lines=8> */
.L_x_1:


//--------------------- .nv.shared.triton_per_fused_abs_mean_mul_sub_0 --------------------------
	.section	.nv.shared.triton_per_fused_abs_mean_mul_sub_0,"aw",@nobits
	.sectionflags	@""
	.align	16
	.zero		1024


//--------------------- .nv.constant0.triton_per_fused_abs_mean_mul_sub_0 --------------------------
	.section	.nv.constant0.triton_per_fused_abs_mean_mul_sub_0,"a",@progbits
	.sectionflags	@""
	.align	4
.nv.constant0.triton_per_fused_abs_mean_mul_sub_0:
	.zero		556
